//
// Generated by NVIDIA NVVM Compiler
//
// Compiler Build ID: CL-36424714
// Cuda compilation tools, release 13.0, V13.0.88
// Based on NVVM 20.0.0
//

.version 9.0
.target sm_100
.address_size 64

	// .globl	_Z6kernelPh

.visible .entry _Z6kernelPh(
	.param .u64 .ptr .align 1 _Z6kernelPh_param_0
)
{
	.reg .b32 	%r<6>;
	.reg .b32 	%f<3>;
	.reg .b64 	%rd<5>;

	ld.param.u64 	%rd1, [_Z6kernelPh_param_0];
	cvta.to.global.u64 	%rd2, %rd1;
	mov.u32 	%r1, %tid.x;
	cvt.rn.f32.u32 	%f1, %r1;
	sqrt.rn.f32 	%f2, %f1;
	cvt.rzi.u32.f32 	%r2, %f2;
	mov.u32 	%r3, %ntid.x;
	mov.u32 	%r4, %ctaid.x;
	mad.lo.s32 	%r5, %r3, %r4, %r1;
	cvt.u64.u32 	%rd3, %r5;
	add.s64 	%rd4, %rd2, %rd3;
	st.global.u8 	[%rd4], %r2;
	ret;

}


// ===== COMPILED SASS (sm_100) =====

	.target	sm_100

	.elftype	@"ET_EXEC"


//--------------------- .note.nv.tkinfo           --------------------------
	.section	.note.nv.tkinfo,"",@"SHT_NOTE"
	.sectionflags	@"SHF_NOTE_NV_TKINFO"
	.tkinfo
        /*0018*/ 	.word	0x00000002
        /*0030*/ 	.string	""
        /*0030*/ 	.string	"ptxas"
        /*0030*/ 	.string	"Cuda compilation tools, release 13.0, V13.0.88"
        /*0030*/ 	.string	"Build cuda_13.0.r13.0/compiler.36424714_0"
        /*0030*/ 	.string	"-arch sm_100 -m 64 "



//--------------------- .note.nv.cuinfo           --------------------------
	.section	.note.nv.cuinfo,"",@"SHT_NOTE"
	.sectionflags	@"SHF_NOTE_NV_CUINFO"
        /*0018*/ 	.short	0x0002
        /*001a*/ 	.short	0x0064
        /*001c*/ 	.short	0x0082
	.zero		2


//--------------------- .nv.info                  --------------------------
	.section	.nv.info,"",@"SHT_CUDA_INFO"
	.align	4


	//----- nvinfo : EIATTR_REGCOUNT
	.align		4
        /*0000*/ 	.byte	0x04, 0x2f
        /*0002*/ 	.short	(.L_1 - .L_0)
	.align		4
.L_0:
        /*0004*/ 	.word	index@(_Z6kernelPh)
        /*0008*/ 	.word	0x0000000b


	//----- nvinfo : EIATTR_FRAME_SIZE
	.align		4
.L_1:
        /*000c*/ 	.byte	0x04, 0x11
        /*000e*/ 	.short	(.L_3 - .L_2)
	.align		4
.L_2:
        /*0010*/ 	.word	index@($__internal_0_$__cuda_sm20_sqrt_rn_f32_slowpath)
        /*0014*/ 	.word	0x00000000


	//----- nvinfo : EIATTR_FRAME_SIZE
	.align		4
.L_3:
        /*0018*/ 	.byte	0x04, 0x11
        /*001a*/ 	.short	(.L_5 - .L_4)
	.align		4
.L_4:
        /*001c*/ 	.word	index@(_Z6kernelPh)
        /*0020*/ 	.word	0x00000000


	//----- nvinfo : EIATTR_MIN_STACK_SIZE
	.align		4
.L_5:
        /*0024*/ 	.byte	0x04, 0x12
        /*0026*/ 	.short	(.L_7 - .L_6)
	.align		4
.L_6:
        /*0028*/ 	.word	index@(_Z6kernelPh)
        /*002c*/ 	.word	0x00000000
.L_7:


//--------------------- .nv.compat                --------------------------
	.section	.nv.compat,"",@"SHT_CUDA_COMPAT_INFO"
	.align	4
        /*0000*/ 	.byte	0x02, 0x09, 0x00, 0x00, 0x02, 0x02, 0x01, 0x00, 0x02, 0x05, 0x05, 0x00, 0x03, 0x07, 0x01, 0x01
        /*0010*/ 	.byte	0x02, 0x03, 0x00, 0x00, 0x02, 0x06, 0x01, 0x00, 0x04, 0x0b, 0x08, 0x00, 0x01, 0x00, 0x00, 0x00
        /*0020*/ 	.byte	0x00, 0x00, 0x00, 0x00


//--------------------- .nv.info._Z6kernelPh      --------------------------
	.section	.nv.info._Z6kernelPh,"",@"SHT_CUDA_INFO"
	.sectionflags	@""
	.align	4


	//----- nvinfo : EIATTR_CUDA_API_VERSION
	.align		4
        /*0000*/ 	.byte	0x04, 0x37
        /*0002*/ 	.short	(.L_9 - .L_8)
.L_8:
        /*0004*/ 	.word	0x00000082


	//----- nvinfo : EIATTR_KPARAM_INFO
	.align		4
.L_9:
        /*0008*/ 	.byte	0x04, 0x17
        /*000a*/ 	.short	(.L_11 - .L_10)
.L_10:
        /*000c*/ 	.word	0x00000000
        /*0010*/ 	.short	0x0000
        /*0012*/ 	.short	0x0000
        /*0014*/ 	.byte	0x00, 0xf5, 0x21, 0x00


	//----- nvinfo : EIATTR_SPARSE_MMA_MASK
	.align		4
.L_11:
        /*0018*/ 	.byte	0x03, 0x50
        /*001a*/ 	.short	0x0000


	//----- nvinfo : EIATTR_MAXREG_COUNT
	.align		4
        /*001c*/ 	.byte	0x03, 0x1b
        /*001e*/ 	.short	0x00ff


	//----- nvinfo : EIATTR_MERCURY_ISA_VERSION
	.align		4
        /*0020*/ 	.byte	0x03, 0x5f
        /*0022*/ 	.short	0x0101


	//----- nvinfo : EIATTR_VRC_CTA_INIT_COUNT
	.align		4
        /*0024*/ 	.byte	0x02, 0x4a
	.zero		1
	.zero		1


	//----- nvinfo : EIATTR_EXIT_INSTR_OFFSETS
	.align		4
        /*0028*/ 	.byte	0x04, 0x1c
        /*002a*/ 	.short	(.L_13 - .L_12)


	//   ....[0]....
.L_12:
        /*002c*/ 	.word	0x00000190


	//----- nvinfo : EIATTR_CRS_STACK_SIZE
	.align		4
.L_13:
        /*0030*/ 	.byte	0x04, 0x1e
        /*0032*/ 	.short	(.L_15 - .L_14)
.L_14:
        /*0034*/ 	.word	0x00000000


	//----- nvinfo : EIATTR_CBANK_PARAM_SIZE
	.align		4
.L_15:
        /*0038*/ 	.byte	0x03, 0x19
        /*003a*/ 	.short	0x0008


	//----- nvinfo : EIATTR_PARAM_CBANK
	.align		4
        /*003c*/ 	.byte	0x04, 0x0a
        /*003e*/ 	.short	(.L_17 - .L_16)
	.align		4
.L_16:
        /*0040*/ 	.word	index@(.nv.constant0._Z6kernelPh)
        /*0044*/ 	.short	0x0380
        /*0046*/ 	.short	0x0008


	//----- nvinfo : EIATTR_SW_WAR
	.align		4
.L_17:
        /*0048*/ 	.byte	0x04, 0x36
        /*004a*/ 	.short	(.L_19 - .L_18)
.L_18:
        /*004c*/ 	.word	0x00000008
.L_19:


//--------------------- .nv.callgraph             --------------------------
	.section	.nv.callgraph,"",@"SHT_CUDA_CALLGRAPH"
	.align	4
	.sectionentsize	8
	.align		4
        /*0000*/ 	.word	0x00000000
	.align		4
        /*0004*/ 	.word	0xffffffff
	.align		4
        /*0008*/ 	.word	0x00000000
	.align		4
        /*000c*/ 	.word	0xfffffffe
	.align		4
        /*0010*/ 	.word	0x00000000
	.align		4
        /*0014*/ 	.word	0xfffffffd
	.align		4
        /*0018*/ 	.word	0x00000000
	.align		4
        /*001c*/ 	.word	0xfffffffc


//--------------------- .text._Z6kernelPh         --------------------------
	.section	.text._Z6kernelPh,"ax",@progbits
	.align	128
        .global         _Z6kernelPh
        .type           _Z6kernelPh,@function
        .size           _Z6kernelPh,(.L_x_5 - _Z6kernelPh)
        .other          _Z6kernelPh,@"STO_CUDA_ENTRY STV_DEFAULT"
_Z6kernelPh:
.text._Z6kernelPh:
[----:B------:R-:W-:Y:S01]  /*0000*/  LDC R1, c[0x0][0x37c] ;  /* 0x0000df00ff017b82 */ /* 0x000fe20000000800 */
[----:B------:R-:W0:Y:S01]  /*0010*/  S2R R7, SR_TID.X ;  /* 0x0000000000077919 */ /* 0x000e220000002100 */
[----:B------:R-:W1:Y:S01]  /*0020*/  LDCU.64 UR4, c[0x0][0x358] ;  /* 0x00006b00ff0477ac */ /* 0x000e620008000a00 */
[----:B------:R-:W-:Y:S01]  /*0030*/  BSSY.RECONVERGENT B0, `(.L_x_0) ;  /* 0x000000d000007945 */ /* 0x000fe20003800200 */
[----:B0-----:R-:W-:-:S04]  /*0040*/  I2FP.F32.U32 R0, R7 ;  /* 0x0000000700007245 */ /* 0x001fc80000201000 */
[----:B------:R-:W-:Y:S01]  /*0050*/  IADD3 R2, PT, PT, R0, -0xd000000, RZ ;  /* 0xf300000000027810 */ /* 0x000fe20007ffe0ff */
[----:B------:R0:W2:Y:S03]  /*0060*/  MUFU.RSQ R3, R0 ;  /* 0x0000000000037308 */ /* 0x0000a60000001400 */
[----:B------:R-:W-:-:S13]  /*0070*/  ISETP.GT.U32.AND P0, PT, R2, 0x727fffff, PT ;  /* 0x727fffff0200780c */ /* 0x000fda0003f04070 */
[----:B01----:R-:W-:Y:S05]  /*0080*/  @!P0 BRA `(.L_x_1) ;  /* 0x00000000000c8947 */ /* 0x003fea0003800000 */
[----:B------:R-:W-:-:S07]  /*0090*/  MOV R8, 0xb0 ;  /* 0x000000b000087802 */ /* 0x000fce0000000f00 */
[----:B--2---:R-:W-:Y:S05]  /*00a0*/  CALL.REL.NOINC `($__internal_0_$__cuda_sm20_sqrt_rn_f32_slowpath) ;  /* 0x00000000003c7944 */ /* 0x004fea0003c00000 */
[----:B------:R-:W-:Y:S05]  /*00b0*/  BRA `(.L_x_2) ;  /* 0x0000000000107947 */ /* 0x000fea0003800000 */
.L_x_1:
[----:B--2---:R-:W-:Y:S01]  /*00c0*/  FMUL.FTZ R5, R0, R3 ;  /* 0x0000000300057220 */ /* 0x004fe20000410000 */
[----:B------:R-:W-:-:S03]  /*00d0*/  FMUL.FTZ R3, R3, 0.5 ;  /* 0x3f00000003037820 */ /* 0x000fc60000410000 */
[----:B------:R-:W-:-:S04]  /*00e0*/  FFMA R0, -R5, R5, R0 ;  /* 0x0000000505007223 */ /* 0x000fc80000000100 */
[----:B------:R-:W-:-:S07]  /*00f0*/  FFMA R0, R0, R3, R5 ;  /* 0x0000000300007223 */ /* 0x000fce0000000005 */
.L_x_2:
[----:B------:R-:W-:Y:S05]  /*0100*/  BSYNC.RECONVERGENT B0 ;  /* 0x0000000000007941 */ /* 0x000fea0003800200 */
.L_x_0:
[----:B------:R-:W0:Y:S01]  /*0110*/  S2R R2, SR_CTAID.X ;  /* 0x0000000000027919 */ /* 0x000e220000002500 */
[----:B------:R-:W0:Y:S01]  /*0120*/  LDCU UR6, c[0x0][0x360] ;  /* 0x00006c00ff0677ac */ /* 0x000e220008000800 */
[----:B------:R-:W1:Y:S01]  /*0130*/  F2I.U32.TRUNC.NTZ R5, R0 ;  /* 0x0000000000057305 */ /* 0x000e62000020f000 */
[----:B------:R-:W2:Y:S01]  /*0140*/  LDCU.64 UR8, c[0x0][0x380] ;  /* 0x00007000ff0877ac */ /* 0x000ea20008000a00 */
[----:B0-----:R-:W-:-:S05]  /*0150*/  IMAD R2, R2, UR6, R7 ;  /* 0x0000000602027c24 */ /* 0x001fca000f8e0207 */
[----:B--2---:R-:W-:-:S04]  /*0160*/  IADD3 R2, P0, PT, R2, UR8, RZ ;  /* 0x0000000802027c10 */ /* 0x004fc8000ff1e0ff */
[----:B------:R-:W-:-:S05]  /*0170*/  IADD3.X R3, PT, PT, RZ, UR9, RZ, P0, !PT ;  /* 0x00000009ff037c10 */ /* 0x000fca00087fe4ff */
[----:B-1----:R-:W-:Y:S01]  /*0180*/  STG.E.U8 desc[UR4][R2.64], R5 ;  /* 0x0000000502007986 */ /* 0x002fe2000c101104 */
[----:B------:R-:W-:Y:S05]  /*0190*/  EXIT ;  /* 0x000000000000794d */ /* 0x000fea0003800000 */
        .weak           $__internal_0_$__cuda_sm20_sqrt_rn_f32_slowpath
        .type           $__internal_0_$__cuda_sm20_sqrt_rn_f32_slowpath,@function
        .size           $__internal_0_$__cuda_sm20_sqrt_rn_f32_slowpath,(.L_x_5 - $__internal_0_$__cuda_sm20_sqrt_rn_f32_slowpath)
$__internal_0_$__cuda_sm20_sqrt_rn_f32_slowpath:
[----:B------:R-:W-:-:S13]  /*01a0*/  LOP3.LUT P0, RZ, R0, 0x7fffffff, RZ, 0xc0, !PT ;  /* 0x7fffffff00ff7812 */ /* 0x000fda000780c0ff */
[----:B------:R-:W-:Y:S01]  /*01b0*/  @!P0 MOV R2, R0 ;  /* 0x0000000000028202 */ /* 0x000fe20000000f00 */
[----:B------:R-:W-:Y:S06]  /*01c0*/  @!P0 BRA `(.L_x_3) ;  /* 0x0000000000408947 */ /* 0x000fec0003800000 */
[----:B------:R-:W-:-:S13]  /*01d0*/  FSETP.GEU.FTZ.AND P0, PT, R0, RZ, PT ;  /* 0x000000ff0000720b */ /* 0x000fda0003f1e000 */
[----:B------:R-:W-:Y:S01]  /*01e0*/  @!P0 MOV R2, 0x7fffffff ;  /* 0x7fffffff00028802 */ /* 0x000fe20000000f00 */
[----:B------:R-:W-:Y:S06]  /*01f0*/  @!P0 BRA `(.L_x_3) ;  /* 0x0000000000348947 */ /* 0x000fec0003800000 */
[----:B------:R-:W-:-:S13]  /*0200*/  FSETP.GTU.FTZ.AND P0, PT, |R0|, +INF , PT ;  /* 0x7f8000000000780b */ /* 0x000fda0003f1c200 */
[----:B------:R-:W-:Y:S01]  /*0210*/  @P0 FADD.FTZ R2, R0, 1 ;  /* 0x3f80000000020421 */ /* 0x000fe20000010000 */
[----:B------:R-:W-:Y:S06]  /*0220*/  @P0 BRA `(.L_x_3) ;  /* 0x0000000000280947 */ /* 0x000fec0003800000 */
[----:B------:R-:W-:-:S13]  /*0230*/  FSETP.NEU.FTZ.AND P0, PT, |R0|, +INF , PT ;  /* 0x7f8000000000780b */ /* 0x000fda0003f1d200 */
[----:B------:R-:W-:-:S04]  /*0240*/  @P0 FFMA R3, R0, 1.84467440737095516160e+19, RZ ;  /* 0x5f80000000030823 */ /* 0x000fc800000000ff */
[----:B------:R-:W0:Y:S02]  /*0250*/  @P0 MUFU.RSQ R2, R3 ;  /* 0x0000000300020308 */ /* 0x000e240000001400 */
[----:B0-----:R-:W-:Y:S01]  /*0260*/  @P0 FMUL.FTZ R4, R3, R2 ;  /* 0x0000000203040220 */ /* 0x001fe20000410000 */
[----:B------:R-:W-:Y:S01]  /*0270*/  @P0 FMUL.FTZ R6, R2, 0.5 ;  /* 0x3f00000002060820 */ /* 0x000fe20000410000 */
[----:B------:R-:W-:Y:S02]  /*0280*/  @!P0 MOV R2, R0 ;  /* 0x0000000000028202 */ /* 0x000fe40000000f00 */
[----:B------:R-:W-:-:S04]  /*0290*/  @P0 FADD.FTZ R5, -R4, -RZ ;  /* 0x800000ff04050221 */ /* 0x000fc80000010100 */
[----:B------:R-:W-:-:S04]  /*02a0*/  @P0 FFMA R5, R4, R5, R3 ;  /* 0x0000000504050223 */ /* 0x000fc80000000003 */
[----:B------:R-:W-:-:S04]  /*02b0*/  @P0 FFMA R5, R5, R6, R4 ;  /* 0x0000000605050223 */ /* 0x000fc80000000004 */
[----:B------:R-:W-:-:S07]  /*02c0*/  @P0 FMUL.FTZ R2, R5, 2.3283064365386962891e-10 ;  /* 0x2f80000005020820 */ /* 0x000fce0000410000 */
.L_x_3:
[----:B------:R-:W-:Y:S01]  /*02d0*/  HFMA2 R3, -RZ, RZ, 0, 0 ;  /* 0x00000000ff037431 */ /* 0x000fe200000001ff */
[----:B------:R-:W-:Y:S02]  /*02e0*/  MOV R0, R2 ;  /* 0x0000000200007202 */ /* 0x000fe40000000f00 */
[----:B------:R-:W-:-:S04]  /*02f0*/  MOV R2, R8 ;  /* 0x0000000800027202 */ /* 0x000fc80000000f00 */
[----:B------:R-:W-:Y:S05]  /*0300*/  RET.REL.NODEC R2 `(_Z6kernelPh) ;  /* 0xfffffffc023c7950 */ /* 0x000fea0003c3ffff */
.L_x_4:
[----:B------:R-:W-:-:S00]  /*0310*/  BRA `(.L_x_4) ;  /* 0xfffffffc00fc7947 */ /* 0x000fc0000383ffff */
[----:B------:R-:W-:-:S00]  /*0320*/  NOP ;  /* 0x0000000000007918 */ /* 0x000fc00000000000 */
        /* <DEDUP_REMOVED lines=13> */
.L_x_5:


//--------------------- .nv.shared.reserved.0     --------------------------
	.section	.nv.shared.reserved.0,"aw",@nobits
	.weak		__nv_reservedSMEM_offset_0_alias
	.size		__nv_reservedSMEM_offset_0_alias, 0, 64
	.other		__nv_reservedSMEM_offset_0_alias,@"STO_CUDA_RESERVED_SHARED STV_DEFAULT"
__nv_reservedSMEM_offset_0_alias:
	.zero		0
	.zero		64


//--------------------- .nv.constant0._Z6kernelPh --------------------------
	.section	.nv.constant0._Z6kernelPh,"a",@progbits
	.sectionflags	@""
	.align	4
.nv.constant0._Z6kernelPh:
	.zero		904


//--------------------- SYMBOLS --------------------------

	.type		.nv.reservedSmem.offset0,@object
	.size		.nv.reservedSmem.offset0,0x4
